//
// Generated by NVIDIA NVVM Compiler
//
// Compiler Build ID: CL-36424714
// Cuda compilation tools, release 13.0, V13.0.88
// Based on NVVM 20.0.0
//

.version 9.0
.target sm_100
.address_size 64

	// .globl	_Z17reduction_kernel2PdPKdl
// _ZZ17reduction_kernel2PdPKdlE4smem has been demoted

.visible .entry _Z17reduction_kernel2PdPKdl(
	.param .u64 .ptr .align 1 _Z17reduction_kernel2PdPKdl_param_0,
	.param .u64 .ptr .align 1 _Z17reduction_kernel2PdPKdl_param_1,
	.param .u64 _Z17reduction_kernel2PdPKdl_param_2
)
{
	.reg .pred 	%p<8>;
	.reg .b32 	%r<8>;
	.reg .b64 	%rd<12>;
	.reg .b64 	%fd<32>;
	// demoted variable
	.shared .align 8 .b8 _ZZ17reduction_kernel2PdPKdlE4smem[8192];
	ld.param.u64 	%rd2, [_Z17reduction_kernel2PdPKdl_param_0];
	ld.param.u64 	%rd3, [_Z17reduction_kernel2PdPKdl_param_1];
	ld.param.u64 	%rd4, [_Z17reduction_kernel2PdPKdl_param_2];
	mov.u32 	%r1, %ctaid.x;
	mov.u32 	%r4, %ntid.x;
	mov.u32 	%r2, %tid.x;
	mad.lo.s32 	%r5, %r1, %r4, %r2;
	cvt.s64.s32 	%rd1, %r5;
	setp.le.s64 	%p1, %rd4, %rd1;
	shl.b32 	%r6, %r2, 3;
	mov.u32 	%r7, _ZZ17reduction_kernel2PdPKdlE4smem;
	add.s32 	%r3, %r7, %r6;
	@%p1 bra 	$L__BB0_2;
	cvta.to.global.u64 	%rd6, %rd3;
	shl.b64 	%rd7, %rd1, 3;
	add.s64 	%rd8, %rd6, %rd7;
	ld.global.f64 	%fd1, [%rd8];
	st.shared.f64 	[%r3], %fd1;
	bra.uni 	$L__BB0_3;
$L__BB0_2:
	mov.b64 	%rd5, 0;
	st.shared.u64 	[%r3], %rd5;
$L__BB0_3:
	bar.sync 	0;
	setp.gt.u32 	%p2, %r2, 511;
	@%p2 bra 	$L__BB0_5;
	ld.shared.f64 	%fd2, [%r3+4096];
	ld.shared.f64 	%fd3, [%r3];
	add.f64 	%fd4, %fd2, %fd3;
	st.shared.f64 	[%r3], %fd4;
$L__BB0_5:
	bar.sync 	0;
	setp.gt.u32 	%p3, %r2, 255;
	@%p3 bra 	$L__BB0_7;
	ld.shared.f64 	%fd5, [%r3+2048];
	ld.shared.f64 	%fd6, [%r3];
	add.f64 	%fd7, %fd5, %fd6;
	st.shared.f64 	[%r3], %fd7;
$L__BB0_7:
	bar.sync 	0;
	setp.gt.u32 	%p4, %r2, 127;
	@%p4 bra 	$L__BB0_9;
	ld.shared.f64 	%fd8, [%r3+1024];
	ld.shared.f64 	%fd9, [%r3];
	add.f64 	%fd10, %fd8, %fd9;
	st.shared.f64 	[%r3], %fd10;
$L__BB0_9:
	bar.sync 	0;
	setp.gt.u32 	%p5, %r2, 63;
	@%p5 bra 	$L__BB0_11;
	ld.shared.f64 	%fd11, [%r3+512];
	ld.shared.f64 	%fd12, [%r3];
	add.f64 	%fd13, %fd11, %fd12;
	st.shared.f64 	[%r3], %fd13;
$L__BB0_11:
	bar.sync 	0;
	setp.gt.u32 	%p6, %r2, 31;
	@%p6 bra 	$L__BB0_14;
	ld.shared.f64 	%fd14, [%r3+256];
	ld.shared.f64 	%fd15, [%r3];
	add.f64 	%fd16, %fd14, %fd15;
	st.shared.f64 	[%r3], %fd16;
	bar.warp.sync 	-1;
	ld.shared.f64 	%fd17, [%r3+128];
	ld.shared.f64 	%fd18, [%r3];
	add.f64 	%fd19, %fd17, %fd18;
	st.shared.f64 	[%r3], %fd19;
	bar.warp.sync 	-1;
	ld.shared.f64 	%fd20, [%r3+64];
	ld.shared.f64 	%fd21, [%r3];
	add.f64 	%fd22, %fd20, %fd21;
	st.shared.f64 	[%r3], %fd22;
	bar.warp.sync 	-1;
	ld.shared.f64 	%fd23, [%r3+32];
	ld.shared.f64 	%fd24, [%r3];
	add.f64 	%fd25, %fd23, %fd24;
	st.shared.f64 	[%r3], %fd25;
	bar.warp.sync 	-1;
	ld.shared.f64 	%fd26, [%r3+16];
	ld.shared.f64 	%fd27, [%r3];
	add.f64 	%fd28, %fd26, %fd27;
	st.shared.f64 	[%r3], %fd28;
	bar.warp.sync 	-1;
	setp.ne.s32 	%p7, %r2, 0;
	@%p7 bra 	$L__BB0_14;
	ld.shared.f64 	%fd29, [_ZZ17reduction_kernel2PdPKdlE4smem];
	ld.shared.f64 	%fd30, [_ZZ17reduction_kernel2PdPKdlE4smem+8];
	add.f64 	%fd31, %fd29, %fd30;
	cvta.to.global.u64 	%rd9, %rd2;
	mul.wide.u32 	%rd10, %r1, 8;
	add.s64 	%rd11, %rd9, %rd10;
	st.global.f64 	[%rd11], %fd31;
$L__BB0_14:
	ret;

}
	// .globl	_Z6updatePdS_S_PKdi
.visible .entry _Z6updatePdS_S_PKdi(
	.param .u64 .ptr .align 1 _Z6updatePdS_S_PKdi_param_0,
	.param .u64 .ptr .align 1 _Z6updatePdS_S_PKdi_param_1,
	.param .u64 .ptr .align 1 _Z6updatePdS_S_PKdi_param_2,
	.param .u64 .ptr .align 1 _Z6updatePdS_S_PKdi_param_3,
	.param .u32 _Z6updatePdS_S_PKdi_param_4
)
{
	.reg .pred 	%p<8>;
	.reg .b32 	%r<14>;
	.reg .b64 	%rd<28>;
	.reg .b64 	%fd<30>;

	ld.param.u64 	%rd4, [_Z6updatePdS_S_PKdi_param_3];
	ld.param.u32 	%r5, [_Z6updatePdS_S_PKdi_param_4];
	mov.u32 	%r6, %ctaid.x;
	mov.u32 	%r7, %ntid.x;
	mov.u32 	%r8, %tid.x;
	mad.lo.s32 	%r1, %r6, %r7, %r8;
	add.s32 	%r9, %r5, 2;
	div.s32 	%r2, %r1, %r9;
	rem.s32 	%r10, %r1, %r5;
	add.s32 	%r11, %r10, 2;
	setp.lt.s32 	%p1, %r2, 1;
	setp.gt.s32 	%p2, %r2, %r5;
	setp.lt.s32 	%p3, %r10, -1;
	or.pred  	%p4, %p1, %p3;
	or.pred  	%p5, %p4, %p2;
	setp.gt.s32 	%p6, %r11, %r5;
	or.pred  	%p7, %p5, %p6;
	@%p7 bra 	$L__BB1_2;
	ld.param.u64 	%rd27, [_Z6updatePdS_S_PKdi_param_2];
	ld.param.u64 	%rd26, [_Z6updatePdS_S_PKdi_param_1];
	ld.param.u64 	%rd25, [_Z6updatePdS_S_PKdi_param_0];
	cvta.to.global.u64 	%rd5, %rd26;
	cvta.to.global.u64 	%rd6, %rd4;
	cvta.to.global.u64 	%rd7, %rd25;
	cvta.to.global.u64 	%rd8, %rd27;
	cvt.rn.f64.s32 	%fd1, %r5;
	add.f64 	%fd2, %fd1, 0d3FF0000000000000;
	rcp.rn.f64 	%fd3, %fd2;
	mul.f64 	%fd4, %fd3, %fd3;
	rcp.rn.f64 	%fd5, %fd4;
	cvt.s64.s32 	%rd9, %r1;
	mul.wide.s32 	%rd10, %r1, 8;
	add.s64 	%rd11, %rd5, %rd10;
	ld.global.f64 	%fd6, [%rd11];
	mul.f64 	%fd7, %fd6, 0d4010000000000000;
	ld.global.f64 	%fd8, [%rd11+-8];
	sub.f64 	%fd9, %fd7, %fd8;
	ld.global.f64 	%fd10, [%rd11+8];
	sub.f64 	%fd11, %fd9, %fd10;
	cvt.s64.s32 	%rd12, %r5;
	sub.s64 	%rd13, %rd9, %rd12;
	shl.b64 	%rd14, %rd13, 3;
	add.s64 	%rd15, %rd5, %rd14;
	ld.global.f64 	%fd12, [%rd15+-16];
	sub.f64 	%fd13, %fd11, %fd12;
	mul.wide.s32 	%rd16, %r5, 8;
	add.s64 	%rd17, %rd11, %rd16;
	ld.global.f64 	%fd14, [%rd17+16];
	sub.f64 	%fd15, %fd13, %fd14;
	mul.f64 	%fd16, %fd5, %fd15;
	add.s64 	%rd18, %rd6, %rd10;
	ld.global.f64 	%fd17, [%rd18];
	sub.f64 	%fd18, %fd16, %fd17;
	mul.f64 	%fd19, %fd18, %fd18;
	add.s32 	%r12, %r2, -1;
	mul.lo.s32 	%r13, %r12, %r5;
	cvt.s64.s32 	%rd19, %r13;
	cvt.s64.s32 	%rd20, %r10;
	add.s64 	%rd21, %rd19, %rd20;
	shl.b64 	%rd22, %rd21, 3;
	add.s64 	%rd23, %rd7, %rd22;
	st.global.f64 	[%rd23+16], %fd19;
	ld.global.f64 	%fd20, [%rd18];
	ld.global.f64 	%fd21, [%rd11+-8];
	fma.rn.f64 	%fd22, %fd4, %fd20, %fd21;
	ld.global.f64 	%fd23, [%rd11+8];
	add.f64 	%fd24, %fd22, %fd23;
	ld.global.f64 	%fd25, [%rd15+-16];
	add.f64 	%fd26, %fd24, %fd25;
	ld.global.f64 	%fd27, [%rd17+16];
	add.f64 	%fd28, %fd26, %fd27;
	add.s64 	%rd24, %rd8, %rd10;
	mul.f64 	%fd29, %fd28, 0d3FD0000000000000;
	st.global.f64 	[%rd24], %fd29;
$L__BB1_2:
	ret;

}


// ===== COMPILED SASS (sm_100) =====

	.target	sm_100

	.elftype	@"ET_EXEC"


//--------------------- .note.nv.tkinfo           --------------------------
	.section	.note.nv.tkinfo,"",@"SHT_NOTE"
	.sectionflags	@"SHF_NOTE_NV_TKINFO"
	.tkinfo
        /*0018*/ 	.word	0x00000002
        /*0030*/ 	.string	""
        /*0030*/ 	.string	"ptxas"
        /*0030*/ 	.string	"Cuda compilation tools, release 13.0, V13.0.88"
        /*0030*/ 	.string	"Build cuda_13.0.r13.0/compiler.36424714_0"
        /*0030*/ 	.string	"-arch sm_100 -m 64 "



//--------------------- .note.nv.cuinfo           --------------------------
	.section	.note.nv.cuinfo,"",@"SHT_NOTE"
	.sectionflags	@"SHF_NOTE_NV_CUINFO"
        /*0018*/ 	.short	0x0002
        /*001a*/ 	.short	0x0064
        /*001c*/ 	.short	0x0082
	.zero		2


//--------------------- .nv.info                  --------------------------
	.section	.nv.info,"",@"SHT_CUDA_INFO"
	.align	4


	//----- nvinfo : EIATTR_REGCOUNT
	.align		4
        /*0000*/ 	.byte	0x04, 0x2f
        /*0002*/ 	.short	(.L_1 - .L_0)
	.align		4
.L_0:
        /*0004*/ 	.word	index@(_Z17reduction_kernel2PdPKdl)
        /*0008*/ 	.word	0x0000000e


	//----- nvinfo : EIATTR_FRAME_SIZE
	.align		4
.L_1:
        /*000c*/ 	.byte	0x04, 0x11
        /*000e*/ 	.short	(.L_3 - .L_2)
	.align		4
.L_2:
        /*0010*/ 	.word	index@(_Z17reduction_kernel2PdPKdl)
        /*0014*/ 	.word	0x00000000


	//----- nvinfo : EIATTR_REGCOUNT
	.align		4
.L_3:
        /*0018*/ 	.byte	0x04, 0x2f
        /*001a*/ 	.short	(.L_5 - .L_4)
	.align		4
.L_4:
        /*001c*/ 	.word	index@(_Z6updatePdS_S_PKdi)
        /*0020*/ 	.word	0x0000001d


	//----- nvinfo : EIATTR_FRAME_SIZE
	.align		4
.L_5:
        /*0024*/ 	.byte	0x04, 0x11
        /*0026*/ 	.short	(.L_7 - .L_6)
	.align		4
.L_6:
        /*0028*/ 	.word	index@($__internal_0_$__cuda_sm20_dblrcp_rn_slowpath_v3)
        /*002c*/ 	.word	0x00000000


	//----- nvinfo : EIATTR_FRAME_SIZE
	.align		4
.L_7:
        /*0030*/ 	.byte	0x04, 0x11
        /*0032*/ 	.short	(.L_9 - .L_8)
	.align		4
.L_8:
        /*0034*/ 	.word	index@(_Z6updatePdS_S_PKdi)
        /*0038*/ 	.word	0x00000000


	//----- nvinfo : EIATTR_MIN_STACK_SIZE
	.align		4
.L_9:
        /*003c*/ 	.byte	0x04, 0x12
        /*003e*/ 	.short	(.L_11 - .L_10)
	.align		4
.L_10:
        /*0040*/ 	.word	index@(_Z6updatePdS_S_PKdi)
        /*0044*/ 	.word	0x00000000


	//----- nvinfo : EIATTR_MIN_STACK_SIZE
	.align		4
.L_11:
        /*0048*/ 	.byte	0x04, 0x12
        /*004a*/ 	.short	(.L_13 - .L_12)
	.align		4
.L_12:
        /*004c*/ 	.word	index@(_Z17reduction_kernel2PdPKdl)
        /*0050*/ 	.word	0x00000000
.L_13:


//--------------------- .nv.compat                --------------------------
	.section	.nv.compat,"",@"SHT_CUDA_COMPAT_INFO"
	.align	4
        /*0000*/ 	.byte	0x02, 0x09, 0x00, 0x00, 0x02, 0x02, 0x01, 0x00, 0x02, 0x05, 0x05, 0x00, 0x03, 0x07, 0x01, 0x01
        /*0010*/ 	.byte	0x02, 0x03, 0x00, 0x00, 0x02, 0x06, 0x01, 0x00, 0x04, 0x0b, 0x08, 0x00, 0x01, 0x00, 0x00, 0x00
        /*0020*/ 	.byte	0x00, 0x00, 0x00, 0x00


//--------------------- .nv.info._Z6updatePdS_S_PKdi --------------------------
	.section	.nv.info._Z6updatePdS_S_PKdi,"",@"SHT_CUDA_INFO"
	.sectionflags	@""
	.align	4


	//----- nvinfo : EIATTR_CUDA_API_VERSION
	.align		4
        /*0000*/ 	.byte	0x04, 0x37
        /*0002*/ 	.short	(.L_15 - .L_14)
.L_14:
        /*0004*/ 	.word	0x00000082


	//----- nvinfo : EIATTR_KPARAM_INFO
	.align		4
.L_15:
        /*0008*/ 	.byte	0x04, 0x17
        /*000a*/ 	.short	(.L_17 - .L_16)
.L_16:
        /*000c*/ 	.word	0x00000000
        /*0010*/ 	.short	0x0004
        /*0012*/ 	.short	0x0020
        /*0014*/ 	.byte	0x00, 0xf0, 0x11, 0x00


	//----- nvinfo : EIATTR_KPARAM_INFO
	.align		4
.L_17:
        /*0018*/ 	.byte	0x04, 0x17
        /*001a*/ 	.short	(.L_19 - .L_18)
.L_18:
        /*001c*/ 	.word	0x00000000
        /*0020*/ 	.short	0x0003
        /*0022*/ 	.short	0x0018
        /*0024*/ 	.byte	0x00, 0xf5, 0x21, 0x00


	//----- nvinfo : EIATTR_KPARAM_INFO
	.align		4
.L_19:
        /*0028*/ 	.byte	0x04, 0x17
        /*002a*/ 	.short	(.L_21 - .L_20)
.L_20:
        /*002c*/ 	.word	0x00000000
        /*0030*/ 	.short	0x0002
        /*0032*/ 	.short	0x0010
        /*0034*/ 	.byte	0x00, 0xf5, 0x21, 0x00


	//----- nvinfo : EIATTR_KPARAM_INFO
	.align		4
.L_21:
        /*0038*/ 	.byte	0x04, 0x17
        /*003a*/ 	.short	(.L_23 - .L_22)
.L_22:
        /*003c*/ 	.word	0x00000000
        /*0040*/ 	.short	0x0001
        /*0042*/ 	.short	0x0008
        /*0044*/ 	.byte	0x00, 0xf5, 0x21, 0x00


	//----- nvinfo : EIATTR_KPARAM_INFO
	.align		4
.L_23:
        /*0048*/ 	.byte	0x04, 0x17
        /*004a*/ 	.short	(.L_25 - .L_24)
.L_24:
        /*004c*/ 	.word	0x00000000
        /*0050*/ 	.short	0x0000
        /*0052*/ 	.short	0x0000
        /*0054*/ 	.byte	0x00, 0xf5, 0x21, 0x00


	//----- nvinfo : EIATTR_SPARSE_MMA_MASK
	.align		4
.L_25:
        /*0058*/ 	.byte	0x03, 0x50
        /*005a*/ 	.short	0x0000


	//----- nvinfo : EIATTR_MAXREG_COUNT
	.align		4
        /*005c*/ 	.byte	0x03, 0x1b
        /*005e*/ 	.short	0x00ff


	//----- nvinfo : EIATTR_MERCURY_ISA_VERSION
	.align		4
        /*0060*/ 	.byte	0x03, 0x5f
        /*0062*/ 	.short	0x0101


	//----- nvinfo : EIATTR_VRC_CTA_INIT_COUNT
	.align		4
        /*0064*/ 	.byte	0x02, 0x4a
	.zero		1
	.zero		1


	//----- nvinfo : EIATTR_EXIT_INSTR_OFFSETS
	.align		4
        /*0068*/ 	.byte	0x04, 0x1c
        /*006a*/ 	.short	(.L_27 - .L_26)


	//   ....[0]....
.L_26:
        /*006c*/ 	.word	0x000003a0


	//   ....[1]....
        /*0070*/ 	.word	0x000008c0


	//----- nvinfo : EIATTR_CRS_STACK_SIZE
	.align		4
.L_27:
        /*0074*/ 	.byte	0x04, 0x1e
        /*0076*/ 	.short	(.L_29 - .L_28)
.L_28:
        /*0078*/ 	.word	0x00000000


	//----- nvinfo : EIATTR_CBANK_PARAM_SIZE
	.align		4
.L_29:
        /*007c*/ 	.byte	0x03, 0x19
        /*007e*/ 	.short	0x0024


	//----- nvinfo : EIATTR_PARAM_CBANK
	.align		4
        /*0080*/ 	.byte	0x04, 0x0a
        /*0082*/ 	.short	(.L_31 - .L_30)
	.align		4
.L_30:
        /*0084*/ 	.word	index@(.nv.constant0._Z6updatePdS_S_PKdi)
        /*0088*/ 	.short	0x0380
        /*008a*/ 	.short	0x0024


	//----- nvinfo : EIATTR_SW_WAR
	.align		4
.L_31:
        /*008c*/ 	.byte	0x04, 0x36
        /*008e*/ 	.short	(.L_33 - .L_32)
.L_32:
        /*0090*/ 	.word	0x00000008
.L_33:


//--------------------- .nv.info._Z17reduction_kernel2PdPKdl --------------------------
	.section	.nv.info._Z17reduction_kernel2PdPKdl,"",@"SHT_CUDA_INFO"
	.sectionflags	@""
	.align	4


	//----- nvinfo : EIATTR_CUDA_API_VERSION
	.align		4
        /*0000*/ 	.byte	0x04, 0x37
        /*0002*/ 	.short	(.L_35 - .L_34)
.L_34:
        /*0004*/ 	.word	0x00000082


	//----- nvinfo : EIATTR_KPARAM_INFO
	.align		4
.L_35:
        /*0008*/ 	.byte	0x04, 0x17
        /*000a*/ 	.short	(.L_37 - .L_36)
.L_36:
        /*000c*/ 	.word	0x00000000
        /*0010*/ 	.short	0x0002
        /*0012*/ 	.short	0x0010
        /*0014*/ 	.byte	0x00, 0xf0, 0x21, 0x00


	//----- nvinfo : EIATTR_KPARAM_INFO
	.align		4
.L_37:
        /*0018*/ 	.byte	0x04, 0x17
        /*001a*/ 	.short	(.L_39 - .L_38)
.L_38:
        /*001c*/ 	.word	0x00000000
        /*0020*/ 	.short	0x0001
        /*0022*/ 	.short	0x0008
        /*0024*/ 	.byte	0x00, 0xf5, 0x21, 0x00


	//----- nvinfo : EIATTR_KPARAM_INFO
	.align		4
.L_39:
        /*0028*/ 	.byte	0x04, 0x17
        /*002a*/ 	.short	(.L_41 - .L_40)
.L_40:
        /*002c*/ 	.word	0x00000000
        /*0030*/ 	.short	0x0000
        /*0032*/ 	.short	0x0000
        /*0034*/ 	.byte	0x00, 0xf5, 0x21, 0x00


	//----- nvinfo : EIATTR_SPARSE_MMA_MASK
	.align		4
.L_41:
        /*0038*/ 	.byte	0x03, 0x50
        /*003a*/ 	.short	0x0000


	//----- nvinfo : EIATTR_MAXREG_COUNT
	.align		4
        /*003c*/ 	.byte	0x03, 0x1b
        /*003e*/ 	.short	0x00ff


	//----- nvinfo : EIATTR_NUM_BARRIERS
	.align		4
        /*0040*/ 	.byte	0x02, 0x4c
        /*0042*/ 	.byte	0x01
	.zero		1


	//----- nvinfo : EIATTR_MERCURY_ISA_VERSION
	.align		4
        /*0044*/ 	.byte	0x03, 0x5f
        /*0046*/ 	.short	0x0101


	//----- nvinfo : EIATTR_COOP_GROUP_MASK_REGIDS
	.align		4
        /*0048*/ 	.byte	0x04, 0x29
        /*004a*/ 	.short	(.L_43 - .L_42)


	//   ....[0]....
.L_42:
        /*004c*/ 	.word	0xffffffff


	//   ....[1]....
        /*0050*/ 	.word	0xffffffff


	//   ....[2]....
        /*0054*/ 	.word	0xffffffff


	//   ....[3]....
        /*0058*/ 	.word	0xffffffff


	//   ....[4]....
        /*005c*/ 	.word	0xffffffff


	//----- nvinfo : EIATTR_COOP_GROUP_INSTR_OFFSETS
	.align		4
.L_43:
        /*0060*/ 	.byte	0x04, 0x28
        /*0062*/ 	.short	(.L_45 - .L_44)


	//   ....[0]....
.L_44:
        /*0064*/ 	.word	0x00000340


	//   ....[1]....
        /*0068*/ 	.word	0x00000390


	//   ....[2]....
        /*006c*/ 	.word	0x000003e0


	//   ....[3]....
        /*0070*/ 	.word	0x00000430


	//   ....[4]....
        /*0074*/ 	.word	0x00000480


	//----- nvinfo : EIATTR_VRC_CTA_INIT_COUNT
	.align		4
.L_45:
        /*0078*/ 	.byte	0x02, 0x4a
	.zero		1
	.zero		1


	//----- nvinfo : EIATTR_EXIT_INSTR_OFFSETS
	.align		4
        /*007c*/ 	.byte	0x04, 0x1c
        /*007e*/ 	.short	(.L_47 - .L_46)


	//   ....[0]....
.L_46:
        /*0080*/ 	.word	0x000002e0


	//   ....[1]....
        /*0084*/ 	.word	0x00000490


	//   ....[2]....
        /*0088*/ 	.word	0x000004f0


	//----- nvinfo : EIATTR_CBANK_PARAM_SIZE
	.align		4
.L_47:
        /*008c*/ 	.byte	0x03, 0x19
        /*008e*/ 	.short	0x0018


	//----- nvinfo : EIATTR_PARAM_CBANK
	.align		4
        /*0090*/ 	.byte	0x04, 0x0a
        /*0092*/ 	.short	(.L_49 - .L_48)
	.align		4
.L_48:
        /*0094*/ 	.word	index@(.nv.constant0._Z17reduction_kernel2PdPKdl)
        /*0098*/ 	.short	0x0380
        /*009a*/ 	.short	0x0018


	//----- nvinfo : EIATTR_SW_WAR
	.align		4
.L_49:
        /*009c*/ 	.byte	0x04, 0x36
        /*009e*/ 	.short	(.L_51 - .L_50)
.L_50:
        /*00a0*/ 	.word	0x00000008
.L_51:


//--------------------- .nv.callgraph             --------------------------
	.section	.nv.callgraph,"",@"SHT_CUDA_CALLGRAPH"
	.align	4
	.sectionentsize	8
	.align		4
        /*0000*/ 	.word	0x00000000
	.align		4
        /*0004*/ 	.word	0xffffffff
	.align		4
        /*0008*/ 	.word	0x00000000
	.align		4
        /*000c*/ 	.word	0xfffffffe
	.align		4
        /*0010*/ 	.word	0x00000000
	.align		4
        /*0014*/ 	.word	0xfffffffd
	.align		4
        /*0018*/ 	.word	0x00000000
	.align		4
        /*001c*/ 	.word	0xfffffffc


//--------------------- .text._Z6updatePdS_S_PKdi --------------------------
	.section	.text._Z6updatePdS_S_PKdi,"ax",@progbits
	.align	128
        .global         _Z6updatePdS_S_PKdi
        .type           _Z6updatePdS_S_PKdi,@function
        .size           _Z6updatePdS_S_PKdi,(.L_x_7 - _Z6updatePdS_S_PKdi)
        .other          _Z6updatePdS_S_PKdi,@"STO_CUDA_ENTRY STV_DEFAULT"
_Z6updatePdS_S_PKdi:
.text._Z6updatePdS_S_PKdi:
[----:B------:R-:W-:Y:S08]  /*0000*/  LDC R1, c[0x0][0x37c] ;  /* 0x0000df00ff017b82 */ /* 0x000ff00000000800 */
[----:B------:R-:W0:Y:S01]  /*0010*/  LDC R3, c[0x0][0x3a0] ;  /* 0x0000e800ff037b82 */ /* 0x000e220000000800 */
[----:B------:R-:W1:Y:S07]  /*0020*/  S2R R12, SR_TID.X ;  /* 0x00000000000c7919 */ /* 0x000e6e0000002100 */
[----:B------:R-:W1:Y:S08]  /*0030*/  S2UR UR4, SR_CTAID.X ;  /* 0x00000000000479c3 */ /* 0x000e700000002500 */
[----:B------:R-:W1:Y:S01]  /*0040*/  LDC R25, c[0x0][0x360] ;  /* 0x0000d800ff197b82 */ /* 0x000e620000000800 */
[----:B0-----:R-:W-:Y:S01]  /*0050*/  IABS R0, R3 ;  /* 0x0000000300007213 */ /* 0x001fe20000000000 */
[C---:B------:R-:W-:Y:S01]  /*0060*/  VIADD R2, R3.reuse, 0x2 ;  /* 0x0000000203027836 */ /* 0x040fe20000000000 */
[----:B------:R-:W-:-:S02]  /*0070*/  ISETP.NE.AND P4, PT, R3, RZ, PT ;  /* 0x000000ff0300720c */ /* 0x000fc40003f85270 */
[----:B------:R-:W0:Y:S02]  /*0080*/  I2F.RP R10, R0 ;  /* 0x00000000000a7306 */ /* 0x000e240000209400 */
[----:B------:R-:W-:-:S06]  /*0090*/  IABS R6, R2 ;  /* 0x0000000200067213 */ /* 0x000fcc0000000000 */
[----:B------:R-:W2:Y:S01]  /*00a0*/  I2F.RP R7, R6 ;  /* 0x0000000600077306 */ /* 0x000ea20000209400 */
[----:B-1----:R-:W-:-:S07]  /*00b0*/  IMAD R25, R25, UR4, R12 ;  /* 0x0000000419197c24 */ /* 0x002fce000f8e020c */
[----:B0-----:R-:W0:Y:S01]  /*00c0*/  MUFU.RCP R10, R10 ;  /* 0x0000000a000a7308 */ /* 0x001e220000001000 */
[----:B------:R-:W-:-:S07]  /*00d0*/  ISETP.GE.AND P2, PT, R25, RZ, PT ;  /* 0x000000ff1900720c */ /* 0x000fce0003f46270 */
[----:B--2---:R-:W1:Y:S01]  /*00e0*/  MUFU.RCP R7, R7 ;  /* 0x0000000700077308 */ /* 0x004e620000001000 */
[----:B0-----:R-:W-:Y:S01]  /*00f0*/  VIADD R8, R10, 0xffffffe ;  /* 0x0ffffffe0a087836 */ /* 0x001fe20000000000 */
[----:B------:R-:W-:-:S06]  /*0100*/  IABS R10, R25 ;  /* 0x00000019000a7213 */ /* 0x000fcc0000000000 */
[----:B------:R0:W2:Y:S01]  /*0110*/  F2I.FTZ.U32.TRUNC.NTZ R9, R8 ;  /* 0x0000000800097305 */ /* 0x0000a2000021f000 */
[----:B-1----:R-:W-:-:S07]  /*0120*/  VIADD R4, R7, 0xffffffe ;  /* 0x0ffffffe07047836 */ /* 0x002fce0000000000 */
[----:B------:R1:W3:Y:S01]  /*0130*/  F2I.FTZ.U32.TRUNC.NTZ R5, R4 ;  /* 0x0000000400057305 */ /* 0x0002e2000021f000 */
[----:B0-----:R-:W-:Y:S02]  /*0140*/  HFMA2 R8, -RZ, RZ, 0, 0 ;  /* 0x00000000ff087431 */ /* 0x001fe400000001ff */
[----:B--2---:R-:W-:Y:S02]  /*0150*/  IMAD.MOV R13, RZ, RZ, -R9 ;  /* 0x000000ffff0d7224 */ /* 0x004fe400078e0a09 */
[----:B-1----:R-:W-:Y:S02]  /*0160*/  IMAD.MOV.U32 R4, RZ, RZ, RZ ;  /* 0x000000ffff047224 */ /* 0x002fe400078e00ff */
[----:B------:R-:W-:-:S04]  /*0170*/  IMAD R7, R13, R0, RZ ;  /* 0x000000000d077224 */ /* 0x000fc800078e02ff */
[----:B------:R-:W-:-:S04]  /*0180*/  IMAD.HI.U32 R8, R9, R7, R8 ;  /* 0x0000000709087227 */ /* 0x000fc800078e0008 */
[----:B------:R-:W-:Y:S01]  /*0190*/  IMAD.MOV.U32 R9, RZ, RZ, R10 ;  /* 0x000000ffff097224 */ /* 0x000fe200078e000a */
[----:B------:R-:W-:Y:S01]  /*01a0*/  IABS R10, R2 ;  /* 0x00000002000a7213 */ /* 0x000fe20000000000 */
[----:B---3--:R-:W-:Y:S02]  /*01b0*/  IMAD.MOV R11, RZ, RZ, -R5 ;  /* 0x000000ffff0b7224 */ /* 0x008fe400078e0a05 */
[----:B------:R-:W-:-:S04]  /*01c0*/  IMAD.HI.U32 R8, R8, R9, RZ ;  /* 0x0000000908087227 */ /* 0x000fc800078e00ff */
[----:B------:R-:W-:Y:S02]  /*01d0*/  IMAD R7, R11, R6, RZ ;  /* 0x000000060b077224 */ /* 0x000fe400078e02ff */
[----:B------:R-:W-:Y:S02]  /*01e0*/  IMAD.MOV R8, RZ, RZ, -R8 ;  /* 0x000000ffff087224 */ /* 0x000fe400078e0a08 */
[----:B------:R-:W-:-:S04]  /*01f0*/  IMAD.HI.U32 R4, R5, R7, R4 ;  /* 0x0000000705047227 */ /* 0x000fc800078e0004 */
[--C-:B------:R-:W-:Y:S02]  /*0200*/  IMAD R7, R0, R8, R9.reuse ;  /* 0x0000000800077224 */ /* 0x100fe400078e0209 */
[----:B------:R-:W-:Y:S02]  /*0210*/  IMAD.MOV R5, RZ, RZ, -R10 ;  /* 0x000000ffff057224 */ /* 0x000fe400078e0a0a */
[----:B------:R-:W-:Y:S01]  /*0220*/  IMAD.HI.U32 R26, R4, R9, RZ ;  /* 0x00000009041a7227 */ /* 0x000fe200078e00ff */
[----:B------:R-:W-:Y:S02]  /*0230*/  ISETP.GT.U32.AND P1, PT, R0, R7, PT ;  /* 0x000000070000720c */ /* 0x000fe40003f24070 */
[----:B------:R-:W-:Y:S01]  /*0240*/  LOP3.LUT R4, R25, R2, RZ, 0x3c, !PT ;  /* 0x0000000219047212 */ /* 0x000fe200078e3cff */
[----:B------:R-:W-:-:S03]  /*0250*/  IMAD R5, R26, R5, R9 ;  /* 0x000000051a057224 */ /* 0x000fc600078e0209 */
[----:B------:R-:W-:Y:S02]  /*0260*/  ISETP.GE.AND P3, PT, R4, RZ, PT ;  /* 0x000000ff0400720c */ /* 0x000fe40003f66270 */
[----:B------:R-:W-:-:S05]  /*0270*/  ISETP.GT.U32.AND P0, PT, R6, R5, PT ;  /* 0x000000050600720c */ /* 0x000fca0003f04070 */
[----:B------:R-:W-:-:S04]  /*0280*/  @!P1 IADD3 R7, PT, PT, R7, -R0, RZ ;  /* 0x8000000007079210 */ /* 0x000fc80007ffe0ff */
[----:B------:R-:W-:-:S04]  /*0290*/  ISETP.GT.U32.AND P5, PT, R0, R7, PT ;  /* 0x000000070000720c */ /* 0x000fc80003fa4070 */
[----:B------:R-:W-:Y:S02]  /*02a0*/  @!P0 IMAD.IADD R5, R5, 0x1, -R6 ;  /* 0x0000000105058824 */ /* 0x000fe400078e0a06 */
[----:B------:R-:W-:Y:S01]  /*02b0*/  @!P0 VIADD R26, R26, 0x1 ;  /* 0x000000011a1a8836 */ /* 0x000fe20000000000 */
[----:B------:R-:W-:Y:S02]  /*02c0*/  ISETP.NE.AND P0, PT, R2, RZ, PT ;  /* 0x000000ff0200720c */ /* 0x000fe40003f05270 */
[----:B------:R-:W-:-:S04]  /*02d0*/  ISETP.GE.U32.AND P1, PT, R5, R6, PT ;  /* 0x000000060500720c */ /* 0x000fc80003f26070 */
[----:B------:R-:W-:-:S05]  /*02e0*/  @!P5 IMAD.IADD R7, R7, 0x1, -R0 ;  /* 0x000000010707d824 */ /* 0x000fca00078e0a00 */
[----:B------:R-:W-:-:S04]  /*02f0*/  MOV R0, R7 ;  /* 0x0000000700007202 */ /* 0x000fc80000000f00 */
[----:B------:R-:W-:Y:S02]  /*0300*/  @P1 VIADD R26, R26, 0x1 ;  /* 0x000000011a1a1836 */ /* 0x000fe40000000000 */
[----:B------:R-:W-:Y:S01]  /*0310*/  @!P2 IMAD.MOV R0, RZ, RZ, -R0 ;  /* 0x000000ffff00a224 */ /* 0x000fe200078e0a00 */
[----:B------:R-:W-:Y:S01]  /*0320*/  @!P4 LOP3.LUT R0, RZ, R3, RZ, 0x33, !PT ;  /* 0x00000003ff00c212 */ /* 0x000fe200078e33ff */
[----:B------:R-:W-:Y:S01]  /*0330*/  @!P3 IMAD.MOV R26, RZ, RZ, -R26 ;  /* 0x000000ffff1ab224 */ /* 0x000fe200078e0a1a */
[----:B------:R-:W-:Y:S02]  /*0340*/  @!P0 LOP3.LUT R26, RZ, R2, RZ, 0x33, !PT ;  /* 0x00000002ff1a8212 */ /* 0x000fe400078e33ff */
[C---:B------:R-:W-:Y:S01]  /*0350*/  ISETP.GE.AND P0, PT, R0.reuse, -0x1, PT ;  /* 0xffffffff0000780c */ /* 0x040fe20003f06270 */
[----:B------:R-:W-:-:S03]  /*0360*/  VIADD R2, R0, 0x2 ;  /* 0x0000000200027836 */ /* 0x000fc60000000000 */
[----:B------:R-:W-:-:S04]  /*0370*/  ISETP.LT.OR P0, PT, R26, 0x1, !P0 ;  /* 0x000000011a00780c */ /* 0x000fc80004701670 */
[----:B------:R-:W-:-:S04]  /*0380*/  ISETP.GT.OR P0, PT, R26, R3, P0 ;  /* 0x000000031a00720c */ /* 0x000fc80000704670 */
[----:B------:R-:W-:-:S13]  /*0390*/  ISETP.GT.OR P0, PT, R2, R3, P0 ;  /* 0x000000030200720c */ /* 0x000fda0000704670 */
[----:B------:R-:W-:Y:S05]  /*03a0*/  @P0 EXIT ;  /* 0x000000000000094d */ /* 0x000fea0003800000 */
[----:B------:R-:W0:Y:S02]  /*03b0*/  I2F.F64 R2, R3 ;  /* 0x0000000300027312 */ /* 0x000e240000201c00 */
[----:B0-----:R-:W-:-:S06]  /*03c0*/  DADD R4, R2, 1 ;  /* 0x3ff0000002047429 */ /* 0x001fcc0000000000 */
[----:B------:R-:W0:Y:S04]  /*03d0*/  MUFU.RCP64H R7, R5 ;  /* 0x0000000500077308 */ /* 0x000e280000001800 */
[----:B------:R-:W-:-:S05]  /*03e0*/  VIADD R6, R5, 0x300402 ;  /* 0x0030040205067836 */ /* 0x000fca0000000000 */
[----:B------:R-:W-:Y:S01]  /*03f0*/  FSETP.GEU.AND P0, PT, |R6|, 5.8789094863358348022e-39, PT ;  /* 0x004004020600780b */ /* 0x000fe20003f0e200 */
[----:B0-----:R-:W-:-:S08]  /*0400*/  DFMA R8, -R4, R6, 1 ;  /* 0x3ff000000408742b */ /* 0x001fd00000000106 */
[----:B------:R-:W-:-:S08]  /*0410*/  DFMA R8, R8, R8, R8 ;  /* 0x000000080808722b */ /* 0x000fd00000000008 */
[----:B------:R-:W-:-:S08]  /*0420*/  DFMA R8, R6, R8, R6 ;  /* 0x000000080608722b */ /* 0x000fd00000000006 */
[----:B------:R-:W-:-:S08]  /*0430*/  DFMA R10, -R4, R8, 1 ;  /* 0x3ff00000040a742b */ /* 0x000fd00000000108 */
[----:B------:R-:W-:Y:S01]  /*0440*/  DFMA R6, R8, R10, R8 ;  /* 0x0000000a0806722b */ /* 0x000fe20000000008 */
[----:B------:R-:W-:Y:S10]  /*0450*/  @P0 BRA `(.L_x_0) ;  /* 0x0000000000200947 */ /* 0x000ff40003800000 */
[----:B------:R-:W-:Y:S01]  /*0460*/  LOP3.LUT R2, R5, 0x7fffffff, RZ, 0xc0, !PT ;  /* 0x7fffffff05027812 */ /* 0x000fe200078ec0ff */
[----:B------:R-:W-:Y:S01]  /*0470*/  IMAD.MOV.U32 R3, RZ, RZ, R5 ;  /* 0x000000ffff037224 */ /* 0x000fe200078e0005 */
[----:B------:R-:W-:Y:S02]  /*0480*/  MOV R8, R4 ;  /* 0x0000000400087202 */ /* 0x000fe40000000f00 */
[----:B------:R-:W-:Y:S01]  /*0490*/  MOV R4, 0x4c0 ;  /* 0x000004c000047802 */ /* 0x000fe20000000f00 */
[----:B------:R-:W-:-:S07]  /*04a0*/  VIADD R10, R2, 0xfff00000 ;  /* 0xfff00000020a7836 */ /* 0x000fce0000000000 */
[----:B------:R-:W-:Y:S05]  /*04b0*/  CALL.REL.NOINC `($__internal_0_$__cuda_sm20_dblrcp_rn_slowpath_v3) ;  /* 0x0000000400047944 */ /* 0x000fea0003c00000 */
[----:B------:R-:W-:Y:S02]  /*04c0*/  IMAD.MOV.U32 R6, RZ, RZ, R10 ;  /* 0x000000ffff067224 */ /* 0x000fe400078e000a */
[----:B------:R-:W-:-:S07]  /*04d0*/  IMAD.MOV.U32 R7, RZ, RZ, R11 ;  /* 0x000000ffff077224 */ /* 0x000fce00078e000b */
.L_x_0:
[----:B------:R-:W-:Y:S01]  /*04e0*/  DMUL R6, R6, R6 ;  /* 0x0000000606067228 */ /* 0x000fe20000000000 */
[----:B------:R-:W0:Y:S05]  /*04f0*/  LDCU.64 UR4, c[0x0][0x358] ;  /* 0x00006b00ff0477ac */ /* 0x000e2a0008000a00 */
[----:B------:R-:W1:Y:S04]  /*0500*/  MUFU.RCP64H R3, R7 ;  /* 0x0000000700037308 */ /* 0x000e680000001800 */
[----:B------:R-:W-:-:S04]  /*0510*/  IADD3 R2, PT, PT, R7, 0x300402, RZ ;  /* 0x0030040207027810 */ /* 0x000fc80007ffe0ff */
[----:B------:R-:W-:Y:S02]  /*0520*/  FSETP.GEU.AND P0, PT, |R2|, 5.8789094863358348022e-39, PT ;  /* 0x004004020200780b */ /* 0x000fe40003f0e200 */
[----:B-1----:R-:W-:-:S08]  /*0530*/  DFMA R4, -R6, R2, 1 ;  /* 0x3ff000000604742b */ /* 0x002fd00000000102 */
[----:B------:R-:W-:-:S08]  /*0540*/  DFMA R4, R4, R4, R4 ;  /* 0x000000040404722b */ /* 0x000fd00000000004 */
[----:B------:R-:W-:-:S08]  /*0550*/  DFMA R4, R2, R4, R2 ;  /* 0x000000040204722b */ /* 0x000fd00000000002 */
[----:B------:R-:W-:-:S08]  /*0560*/  DFMA R10, -R6, R4, 1 ;  /* 0x3ff00000060a742b */ /* 0x000fd00000000104 */
[----:B------:R-:W-:Y:S01]  /*0570*/  DFMA R10, R4, R10, R4 ;  /* 0x0000000a040a722b */ /* 0x000fe20000000004 */
[----:B0-----:R-:W-:Y:S10]  /*0580*/  @P0 BRA `(.L_x_1) ;  /* 0x0000000000180947 */ /* 0x001ff40003800000 */
[----:B------:R-:W-:Y:S01]  /*0590*/  LOP3.LUT R2, R7, 0x7fffffff, RZ, 0xc0, !PT ;  /* 0x7fffffff07027812 */ /* 0x000fe200078ec0ff */
[----:B------:R-:W-:Y:S01]  /*05a0*/  IMAD.MOV.U32 R8, RZ, RZ, R6 ;  /* 0x000000ffff087224 */ /* 0x000fe200078e0006 */
[----:B------:R-:W-:Y:S01]  /*05b0*/  MOV R4, 0x5f0 ;  /* 0x000005f000047802 */ /* 0x000fe20000000f00 */
[----:B------:R-:W-:Y:S02]  /*05c0*/  IMAD.MOV.U32 R3, RZ, RZ, R7 ;  /* 0x000000ffff037224 */ /* 0x000fe400078e0007 */
[----:B------:R-:W-:-:S07]  /*05d0*/  VIADD R10, R2, 0xfff00000 ;  /* 0xfff00000020a7836 */ /* 0x000fce0000000000 */
[----:B------:R-:W-:Y:S05]  /*05e0*/  CALL.REL.NOINC `($__internal_0_$__cuda_sm20_dblrcp_rn_slowpath_v3) ;  /* 0x0000000000b87944 */ /* 0x000fea0003c00000 */
.L_x_1:
[----:B------:R-:W0:Y:S01]  /*05f0*/  LDC.64 R4, c[0x0][0x388] ;  /* 0x0000e200ff047b82 */ /* 0x000e220000000a00 */
[----:B------:R-:W1:Y:S07]  /*0600*/  LDCU.128 UR8, c[0x0][0x380] ;  /* 0x00007000ff0877ac */ /* 0x000e6e0008000c00 */
[----:B------:R-:W2:Y:S08]  /*0610*/  LDC R24, c[0x0][0x3a0] ;  /* 0x0000e800ff187b82 */ /* 0x000eb00000000800 */
[----:B------:R-:W3:Y:S01]  /*0620*/  LDC.64 R22, c[0x0][0x398] ;  /* 0x0000e600ff167b82 */ /* 0x000ee20000000a00 */
[----:B0-----:R-:W-:-:S05]  /*0630*/  IMAD.WIDE R4, R25, 0x8, R4 ;  /* 0x0000000819047825 */ /* 0x001fca00078e0204 */
[----:B------:R-:W4:Y:S04]  /*0640*/  LDG.E.64 R2, desc[UR4][R4.64] ;  /* 0x0000000404027981 */ /* 0x000f28000c1e1b00 */
[----:B------:R-:W4:Y:S01]  /*0650*/  LDG.E.64 R8, desc[UR4][R4.64+-0x8] ;  /* 0xfffff80404087981 */ /* 0x000f22000c1e1b00 */
[----:B--2---:R-:W-:Y:S02]  /*0660*/  SHF.R.S32.HI R14, RZ, 0x1f, R24 ;  /* 0x0000001fff0e7819 */ /* 0x004fe40000011418 */
[----:B------:R-:W-:-:S04]  /*0670*/  IADD3 R13, P0, PT, R25, -R24, RZ ;  /* 0x80000018190d7210 */ /* 0x000fc80007f1e0ff */
[----:B-1----:R-:W-:Y:S02]  /*0680*/  LEA R12, P1, R13, UR10, 0x3 ;  /* 0x0000000a0d0c7c11 */ /* 0x002fe4000f8218ff */
[----:B------:R-:W-:Y:S02]  /*0690*/  LEA.HI.X.SX32 R16, R25, ~R14, 0x1, P0 ;  /* 0x8000000e19107211 */ /* 0x000fe400000f0eff */
[----:B------:R-:W2:Y:S02]  /*06a0*/  LDG.E.64 R14, desc[UR4][R4.64+0x8] ;  /* 0x00000804040e7981 */ /* 0x000ea4000c1e1b00 */
[----:B------:R-:W-:Y:S01]  /*06b0*/  LEA.HI.X R13, R13, UR11, R16, 0x3, P1 ;  /* 0x0000000b0d0d7c11 */ /* 0x000fe200088f1c10 */
[----:B------:R-:W-:-:S04]  /*06c0*/  IMAD.WIDE R18, R24, 0x8, R4 ;  /* 0x0000000818127825 */ /* 0x000fc800078e0204 */
[----:B------:R-:W5:Y:S01]  /*06d0*/  LDG.E.64 R16, desc[UR4][R12.64+-0x10] ;  /* 0xfffff0040c107981 */ /* 0x000f62000c1e1b00 */
[----:B---3--:R-:W-:-:S03]  /*06e0*/  IMAD.WIDE R22, R25, 0x8, R22 ;  /* 0x0000000819167825 */ /* 0x008fc600078e0216 */
[----:B------:R-:W3:Y:S01]  /*06f0*/  LDG.E.64 R20, desc[UR4][R18.64+0x10] ;  /* 0x0000100412147981 */ /* 0x000ee2000c1e1b00 */
[----:B----4-:R-:W-:-:S03]  /*0700*/  DFMA R8, R2, 4, -R8 ;  /* 0x401000000208782b */ /* 0x010fc60000000808 */
[----:B------:R-:W4:Y:S05]  /*0710*/  LDG.E.64 R2, desc[UR4][R22.64] ;  /* 0x0000000416027981 */ /* 0x000f2a000c1e1b00 */
[----:B--2---:R-:W-:Y:S01]  /*0720*/  DADD R8, R8, -R14 ;  /* 0x0000000008087229 */ /* 0x004fe2000000080e */
[----:B------:R-:W-:-:S05]  /*0730*/  IADD3 R15, PT, PT, R26, -0x1, RZ ;  /* 0xffffffff1a0f7810 */ /* 0x000fca0007ffe0ff */
[----:B------:R-:W-:Y:S02]  /*0740*/  IMAD R15, R15, R24, RZ ;  /* 0x000000180f0f7224 */ /* 0x000fe400078e02ff */
[----:B-----5:R-:W-:-:S08]  /*0750*/  DADD R8, R8, -R16 ;  /* 0x0000000008087229 */ /* 0x020fd00000000810 */
[----:B---3--:R-:W-:Y:S01]  /*0760*/  DADD R20, R8, -R20 ;  /* 0x0000000008147229 */ /* 0x008fe20000000814 */
[----:B------:R-:W-:Y:S02]  /*0770*/  SHF.R.S32.HI R8, RZ, 0x1f, R0 ;  /* 0x0000001fff087819 */ /* 0x000fe40000011400 */
[----:B------:R-:W-:-:S04]  /*0780*/  IADD3 R0, P0, PT, R0, R15, RZ ;  /* 0x0000000f00007210 */ /* 0x000fc80007f1e0ff */
[----:B------:R-:W-:Y:S02]  /*0790*/  LEA.HI.X.SX32 R15, R15, R8, 0x1, P0 ;  /* 0x000000080f0f7211 */ /* 0x000fe400000f0eff */
[----:B------:R-:W-:-:S04]  /*07a0*/  LEA R14, P0, R0, UR8, 0x3 ;  /* 0x00000008000e7c11 */ /* 0x000fc8000f8018ff */
[----:B------:R-:W-:Y:S01]  /*07b0*/  LEA.HI.X R15, R0, UR9, R15, 0x3, P0 ;  /* 0x00000009000f7c11 */ /* 0x000fe200080f1c0f */
[----:B----4-:R-:W-:-:S08]  /*07c0*/  DFMA R2, R20, R10, -R2 ;  /* 0x0000000a1402722b */ /* 0x010fd00000000802 */
[----:B------:R-:W-:-:S07]  /*07d0*/  DMUL R2, R2, R2 ;  /* 0x0000000202027228 */ /* 0x000fce0000000000 */
[----:B------:R0:W-:Y:S04]  /*07e0*/  STG.E.64 desc[UR4][R14.64+0x10], R2 ;  /* 0x000010020e007986 */ /* 0x0001e8000c101b04 */
[----:B------:R-:W2:Y:S04]  /*07f0*/  LDG.E.64 R22, desc[UR4][R22.64] ;  /* 0x0000000416167981 */ /* 0x000ea8000c1e1b00 */
[----:B------:R-:W2:Y:S04]  /*0800*/  LDG.E.64 R8, desc[UR4][R4.64+-0x8] ;  /* 0xfffff80404087981 */ /* 0x000ea8000c1e1b00 */
[----:B------:R-:W3:Y:S04]  /*0810*/  LDG.E.64 R10, desc[UR4][R4.64+0x8] ;  /* 0x00000804040a7981 */ /* 0x000ee8000c1e1b00 */
[----:B------:R-:W4:Y:S04]  /*0820*/  LDG.E.64 R12, desc[UR4][R12.64+-0x10] ;  /* 0xfffff0040c0c7981 */ /* 0x000f28000c1e1b00 */
[----:B------:R-:W5:Y:S01]  /*0830*/  LDG.E.64 R18, desc[UR4][R18.64+0x10] ;  /* 0x0000100412127981 */ /* 0x000f62000c1e1b00 */
[----:B--2---:R-:W-:Y:S01]  /*0840*/  DFMA R8, R6, R22, R8 ;  /* 0x000000160608722b */ /* 0x004fe20000000008 */
[----:B------:R-:W0:Y:S07]  /*0850*/  LDC.64 R6, c[0x0][0x390] ;  /* 0x0000e400ff067b82 */ /* 0x000e2e0000000a00 */
[----:B---3--:R-:W-:-:S08]  /*0860*/  DADD R8, R8, R10 ;  /* 0x0000000008087229 */ /* 0x008fd0000000000a */
[----:B----4-:R-:W-:-:S08]  /*0870*/  DADD R8, R8, R12 ;  /* 0x0000000008087229 */ /* 0x010fd0000000000c */
[----:B-----5:R-:W-:Y:S01]  /*0880*/  DADD R8, R8, R18 ;  /* 0x0000000008087229 */ /* 0x020fe20000000012 */
[----:B0-----:R-:W-:-:S07]  /*0890*/  IMAD.WIDE R2, R25, 0x8, R6 ;  /* 0x0000000819027825 */ /* 0x001fce00078e0206 */
[----:B------:R-:W-:-:S07]  /*08a0*/  DMUL R8, R8, 0.25 ;  /* 0x3fd0000008087828 */ /* 0x000fce0000000000 */
[----:B------:R-:W-:Y:S01]  /*08b0*/  STG.E.64 desc[UR4][R2.64], R8 ;  /* 0x0000000802007986 */ /* 0x000fe2000c101b04 */
[----:B------:R-:W-:Y:S05]  /*08c0*/  EXIT ;  /* 0x000000000000794d */ /* 0x000fea0003800000 */
        .weak           $__internal_0_$__cuda_sm20_dblrcp_rn_slowpath_v3
        .type           $__internal_0_$__cuda_sm20_dblrcp_rn_slowpath_v3,@function
        .size           $__internal_0_$__cuda_sm20_dblrcp_rn_slowpath_v3,(.L_x_7 - $__internal_0_$__cuda_sm20_dblrcp_rn_slowpath_v3)
$__internal_0_$__cuda_sm20_dblrcp_rn_slowpath_v3:
[----:B------:R-:W-:-:S06]  /*08d0*/  IMAD.MOV.U32 R2, RZ, RZ, R8 ;  /* 0x000000ffff027224 */ /* 0x000fcc00078e0008 */
[----:B------:R-:W-:-:S14]  /*08e0*/  DSETP.GTU.AND P0, PT, |R2|, +INF , PT ;  /* 0x7ff000000200742a */ /* 0x000fdc0003f0c200 */
[----:B------:R-:W-:Y:S05]  /*08f0*/  @P0 BRA `(.L_x_2) ;  /* 0x00000000007c0947 */ /* 0x000fea0003800000 */
[----:B------:R-:W-:-:S05]  /*0900*/  LOP3.LUT R11, R3, 0x7fffffff, RZ, 0xc0, !PT ;  /* 0x7fffffff030b7812 */ /* 0x000fca00078ec0ff */
[----:B------:R-:W-:-:S05]  /*0910*/  VIADD R5, R11, 0xffffffff ;  /* 0xffffffff0b057836 */ /* 0x000fca0000000000 */
[----:B------:R-:W-:-:S13]  /*0920*/  ISETP.GE.U32.AND P0, PT, R5, 0x7fefffff, PT ;  /* 0x7fefffff0500780c */ /* 0x000fda0003f06070 */
[----:B------:R-:W-:Y:S01]  /*0930*/  @P0 LOP3.LUT R9, R3, 0x7ff00000, RZ, 0x3c, !PT ;  /* 0x7ff0000003090812 */ /* 0x000fe200078e3cff */
[----:B------:R-:W-:Y:S01]  /*0940*/  @P0 IMAD.MOV.U32 R8, RZ, RZ, RZ ;  /* 0x000000ffff080224 */ /* 0x000fe200078e00ff */
[----:B------:R-:W-:Y:S06]  /*0950*/  @P0 BRA `(.L_x_3) ;  /* 0x00000000006c0947 */ /* 0x000fec0003800000 */
[----:B------:R-:W-:-:S13]  /*0960*/  ISETP.GE.U32.AND P0, PT, R11, 0x1000001, PT ;  /* 0x010000010b00780c */ /* 0x000fda0003f06070 */
[----:B------:R-:W-:Y:S05]  /*0970*/  @!P0 BRA `(.L_x_4) ;  /* 0x0000000000348947 */ /* 0x000fea0003800000 */
[----:B------:R-:W-:Y:S01]  /*0980*/  IADD3 R9, PT, PT, R3, -0x3fe00000, RZ ;  /* 0xc020000003097810 */ /* 0x000fe20007ffe0ff */
[----:B------:R-:W-:-:S03]  /*0990*/  IMAD.MOV.U32 R8, RZ, RZ, R2 ;  /* 0x000000ffff087224 */ /* 0x000fc600078e0002 */
[----:B------:R-:W0:Y:S03]  /*09a0*/  MUFU.RCP64H R11, R9 ;  /* 0x00000009000b7308 */ /* 0x000e260000001800 */
[----:B0-----:R-:W-:-:S08]  /*09b0*/  DFMA R12, -R8, R10, 1 ;  /* 0x3ff00000080c742b */ /* 0x001fd0000000010a */
[----:B------:R-:W-:-:S08]  /*09c0*/  DFMA R12, R12, R12, R12 ;  /* 0x0000000c0c0c722b */ /* 0x000fd0000000000c */
[----:B------:R-:W-:-:S08]  /*09d0*/  DFMA R12, R10, R12, R10 ;  /* 0x0000000c0a0c722b */ /* 0x000fd0000000000a */
[----:B------:R-:W-:-:S08]  /*09e0*/  DFMA R10, -R8, R12, 1 ;  /* 0x3ff00000080a742b */ /* 0x000fd0000000010c */
[----:B------:R-:W-:-:S08]  /*09f0*/  DFMA R10, R12, R10, R12 ;  /* 0x0000000a0c0a722b */ /* 0x000fd0000000000c */
[----:B------:R-:W-:-:S08]  /*0a00*/  DMUL R10, R10, 2.2250738585072013831e-308 ;  /* 0x001000000a0a7828 */ /* 0x000fd00000000000 */
[----:B------:R-:W-:-:S08]  /*0a10*/  DFMA R2, -R2, R10, 1 ;  /* 0x3ff000000202742b */ /* 0x000fd0000000010a */
[----:B------:R-:W-:-:S08]  /*0a20*/  DFMA R2, R2, R2, R2 ;  /* 0x000000020202722b */ /* 0x000fd00000000002 */
[----:B------:R-:W-:Y:S01]  /*0a30*/  DFMA R8, R10, R2, R10 ;  /* 0x000000020a08722b */ /* 0x000fe2000000000a */
[----:B------:R-:W-:Y:S10]  /*0a40*/  BRA `(.L_x_3) ;  /* 0x0000000000307947 */ /* 0x000ff40003800000 */
.L_x_4:
[----:B------:R-:W-:Y:S01]  /*0a50*/  DMUL R2, R2, 8.11296384146066816958e+31 ;  /* 0x4690000002027828 */ /* 0x000fe20000000000 */
[----:B------:R-:W-:-:S05]  /*0a60*/  IMAD.MOV.U32 R8, RZ, RZ, R10 ;  /* 0x000000ffff087224 */ /* 0x000fca00078e000a */
[----:B------:R-:W0:Y:S02]  /*0a70*/  MUFU.RCP64H R9, R3 ;  /* 0x0000000300097308 */ /* 0x000e240000001800 */
[----:B0-----:R-:W-:-:S08]  /*0a80*/  DFMA R10, -R2, R8, 1 ;  /* 0x3ff00000020a742b */ /* 0x001fd00000000108 */
[----:B------:R-:W-:-:S08]  /*0a90*/  DFMA R10, R10, R10, R10 ;  /* 0x0000000a0a0a722b */ /* 0x000fd0000000000a */
[----:B------:R-:W-:-:S08]  /*0aa0*/  DFMA R10, R8, R10, R8 ;  /* 0x0000000a080a722b */ /* 0x000fd00000000008 */
[----:B------:R-:W-:-:S08]  /*0ab0*/  DFMA R8, -R2, R10, 1 ;  /* 0x3ff000000208742b */ /* 0x000fd0000000010a */
[----:B------:R-:W-:-:S08]  /*0ac0*/  DFMA R8, R10, R8, R10 ;  /* 0x000000080a08722b */ /* 0x000fd0000000000a */
[----:B------:R-:W-:Y:S01]  /*0ad0*/  DMUL R8, R8, 8.11296384146066816958e+31 ;  /* 0x4690000008087828 */ /* 0x000fe20000000000 */
[----:B------:R-:W-:Y:S10]  /*0ae0*/  BRA `(.L_x_3) ;  /* 0x0000000000087947 */ /* 0x000ff40003800000 */
.L_x_2:
[----:B------:R-:W-:Y:S01]  /*0af0*/  LOP3.LUT R9, R3, 0x80000, RZ, 0xfc, !PT ;  /* 0x0008000003097812 */ /* 0x000fe200078efcff */
[----:B------:R-:W-:-:S07]  /*0b00*/  IMAD.MOV.U32 R8, RZ, RZ, R2 ;  /* 0x000000ffff087224 */ /* 0x000fce00078e0002 */
.L_x_3:
[----:B------:R-:W-:Y:S01]  /*0b10*/  IMAD.MOV.U32 R5, RZ, RZ, 0x0 ;  /* 0x00000000ff057424 */ /* 0x000fe200078e00ff */
[----:B------:R-:W-:Y:S01]  /*0b20*/  MOV R10, R8 ;  /* 0x00000008000a7202 */ /* 0x000fe20000000f00 */
[----:B------:R-:W-:Y:S02]  /*0b30*/  IMAD.MOV.U32 R11, RZ, RZ, R9 ;  /* 0x000000ffff0b7224 */ /* 0x000fe400078e0009 */
[----:B------:R-:W-:Y:S05]  /*0b40*/  RET.REL.NODEC R4 `(_Z6updatePdS_S_PKdi) ;  /* 0xfffffff4042c7950 */ /* 0x000fea0003c3ffff */
.L_x_5:
[----:B------:R-:W-:-:S00]  /*0b50*/  BRA `(.L_x_5) ;  /* 0xfffffffc00fc7947 */ /* 0x000fc0000383ffff */
[----:B------:R-:W-:-:S00]  /*0b60*/  NOP ;  /* 0x0000000000007918 */ /* 0x000fc00000000000 */
        /* <DEDUP_REMOVED lines=9> */
.L_x_7:


//--------------------- .text._Z17reduction_kernel2PdPKdl --------------------------
	.section	.text._Z17reduction_kernel2PdPKdl,"ax",@progbits
	.align	128
        .global         _Z17reduction_kernel2PdPKdl
        .type           _Z17reduction_kernel2PdPKdl,@function
        .size           _Z17reduction_kernel2PdPKdl,(.L_x_9 - _Z17reduction_kernel2PdPKdl)
        .other          _Z17reduction_kernel2PdPKdl,@"STO_CUDA_ENTRY STV_DEFAULT"
_Z17reduction_kernel2PdPKdl:
.text._Z17reduction_kernel2PdPKdl:
[----:B------:R-:W-:Y:S01]  /*0000*/  LDC R1, c[0x0][0x37c] ;  /* 0x0000df00ff017b82 */ /* 0x000fe20000000800 */
[----:B------:R-:W0:Y:S01]  /*0010*/  S2R R0, SR_CTAID.X ;  /* 0x0000000000007919 */ /* 0x000e220000002500 */
[----:B------:R-:W0:Y:S01]  /*0020*/  LDCU UR4, c[0x0][0x360] ;  /* 0x00006c00ff0477ac */ /* 0x000e220008000800 */
[----:B------:R-:W0:Y:S01]  /*0030*/  S2R R3, SR_TID.X ;  /* 0x0000000000037919 */ /* 0x000e220000002100 */
[----:B------:R-:W1:Y:S01]  /*0040*/  LDCU.64 UR6, c[0x0][0x390] ;  /* 0x00007200ff0677ac */ /* 0x000e620008000a00 */
[----:B0-----:R-:W-:-:S05]  /*0050*/  IMAD R2, R0, UR4, R3 ;  /* 0x0000000400027c24 */ /* 0x001fca000f8e0203 */
[----:B-1----:R-:W-:Y:S02]  /*0060*/  ISETP.GE.U32.AND P0, PT, R2, UR6, PT ;  /* 0x0000000602007c0c */ /* 0x002fe4000bf06070 */
[----:B------:R-:W-:-:S04]  /*0070*/  SHF.R.S32.HI R5, RZ, 0x1f, R2 ;  /* 0x0000001fff057819 */ /* 0x000fc80000011402 */
[----:B------:R-:W-:Y:S01]  /*0080*/  ISETP.GE.AND.EX P0, PT, R5, UR7, PT, P0 ;  /* 0x0000000705007c0c */ /* 0x000fe2000bf06300 */
[----:B------:R-:W0:-:S12]  /*0090*/  LDCU.64 UR6, c[0x0][0x358] ;  /* 0x00006b00ff0677ac */ /* 0x000e180008000a00 */
[----:B------:R-:W1:Y:S02]  /*00a0*/  @!P0 LDC.64 R6, c[0x0][0x388] ;  /* 0x0000e200ff068b82 */ /* 0x000e640000000a00 */
[----:B-1----:R-:W-:-:S04]  /*00b0*/  @!P0 LEA R4, P1, R2, R6, 0x3 ;  /* 0x0000000602048211 */ /* 0x002fc800078218ff */
[----:B------:R-:W-:-:S06]  /*00c0*/  @!P0 LEA.HI.X R5, R2, R7, R5, 0x3, P1 ;  /* 0x0000000702058211 */ /* 0x000fcc00008f1c05 */
[----:B0-----:R-:W2:Y:S01]  /*00d0*/  @!P0 LDG.E.64 R4, desc[UR6][R4.64] ;  /* 0x0000000604048981 */ /* 0x001ea2000c1e1b00 */
[----:B------:R-:W0:Y:S01]  /*00e0*/  S2UR UR5, SR_CgaCtaId ;  /* 0x00000000000579c3 */ /* 0x000e220000008800 */
[----:B------:R-:W-:Y:S01]  /*00f0*/  UMOV UR4, 0x400 ;  /* 0x0000040000047882 */ /* 0x000fe20000000000 */
[----:B------:R-:W-:Y:S01]  /*0100*/  ISETP.GT.U32.AND P1, PT, R3, 0x1ff, PT ;  /* 0x000001ff0300780c */ /* 0x000fe20003f24070 */
[----:B0-----:R-:W-:-:S06]  /*0110*/  ULEA UR4, UR5, UR4, 0x18 ;  /* 0x0000000405047291 */ /* 0x001fcc000f8ec0ff */
[----:B------:R-:W-:-:S05]  /*0120*/  LEA R2, R3, UR4, 0x3 ;  /* 0x0000000403027c11 */ /* 0x000fca000f8e18ff */
[----:B--2---:R-:W-:Y:S04]  /*0130*/  @!P0 STS.64 [R2], R4 ;  /* 0x0000000402008388 */ /* 0x004fe80000000a00 */
[----:B------:R-:W-:Y:S01]  /*0140*/  @P0 STS.64 [R2], RZ ;  /* 0x000000ff02000388 */ /* 0x000fe20000000a00 */
[----:B------:R-:W-:Y:S01]  /*0150*/  BAR.SYNC.DEFER_BLOCKING 0x0 ;  /* 0x0000000000007b1d */ /* 0x000fe20000010000 */
[----:B------:R-:W-:-:S05]  /*0160*/  ISETP.GT.U32.AND P0, PT, R3, 0xff, PT ;  /* 0x000000ff0300780c */ /* 0x000fca0003f04070 */
[----:B------:R-:W-:Y:S04]  /*0170*/  @!P1 LDS.64 R6, [R2+0x1000] ;  /* 0x0010000002069984 */ /* 0x000fe80000000a00 */
[----:B------:R-:W0:Y:S02]  /*0180*/  @!P1 LDS.64 R8, [R2] ;  /* 0x0000000002089984 */ /* 0x000e240000000a00 */
[----:B0-----:R-:W-:-:S07]  /*0190*/  @!P1 DADD R6, R6, R8 ;  /* 0x0000000006069229 */ /* 0x001fce0000000008 */
[----:B------:R-:W-:Y:S01]  /*01a0*/  @!P1 STS.64 [R2], R6 ;  /* 0x0000000602009388 */ /* 0x000fe20000000a00 */
        /* <DEDUP_REMOVED lines=17> */
[----:B------:R0:W-:Y:S01]  /*02c0*/  @!P0 STS.64 [R2], R6 ;  /* 0x0000000602008388 */ /* 0x0001e20000000a00 */
[----:B------:R-:W-:Y:S06]  /*02d0*/  BAR.SYNC.DEFER_BLOCKING 0x0 ;  /* 0x0000000000007b1d */ /* 0x000fec0000010000 */
[----:B------:R-:W-:Y:S05]  /*02e0*/  @P1 EXIT ;  /* 0x000000000000194d */ /* 0x000fea0003800000 */
[----:B------:R-:W-:Y:S01]  /*02f0*/  LDS.64 R4, [R2+0x100] ;  /* 0x0001000002047984 */ /* 0x000fe20000000a00 */
[----:B------:R-:W-:-:S03]  /*0300*/  ISETP.NE.AND P0, PT, R3, RZ, PT ;  /* 0x000000ff0300720c */ /* 0x000fc60003f05270 */
[----:B0-----:R-:W0:Y:S02]  /*0310*/  LDS.64 R6, [R2] ;  /* 0x0000000002067984 */ /* 0x001e240000000a00 */
[----:B0-----:R-:W-:-:S07]  /*0320*/  DADD R4, R4, R6 ;  /* 0x0000000004047229 */ /* 0x001fce0000000006 */
[----:B------:R-:W-:Y:S01]  /*0330*/  STS.64 [R2], R4 ;  /* 0x0000000402007388 */ /* 0x000fe20000000a00 */
[----:B------:R-:W-:-:S03]  /*0340*/  NOP ;  /* 0x0000000000007918 */ /* 0x000fc60000000000 */
[----:B------:R-:W-:Y:S04]  /*0350*/  LDS.64 R6, [R2+0x80] ;  /* 0x0000800002067984 */ /* 0x000fe80000000a00 */
[----:B------:R-:W0:Y:S02]  /*0360*/  LDS.64 R8, [R2] ;  /* 0x0000000002087984 */ /* 0x000e240000000a00 */
        /* <DEDUP_REMOVED lines=16> */
[----:B------:R0:W-:Y:S01]  /*0470*/  STS.64 [R2], R6 ;  /* 0x0000000602007388 */ /* 0x0001e20000000a00 */
[----:B------:R-:W-:Y:S01]  /*0480*/  NOP ;  /* 0x0000000000007918 */ /* 0x000fe20000000000 */
[----:B------:R-:W-:Y:S05]  /*0490*/  @P0 EXIT ;  /* 0x000000000000094d */ /* 0x000fea0003800000 */
[----:B0-----:R-:W0:Y:S01]  /*04a0*/  LDS.128 R4, [UR4] ;  /* 0x00000004ff047984 */ /* 0x001e220008000c00 */
[----:B------:R-:W1:Y:S02]  /*04b0*/  LDC.64 R2, c[0x0][0x380] ;  /* 0x0000e000ff027b82 */ /* 0x000e640000000a00 */
[----:B-1----:R-:W-:Y:S01]  /*04c0*/  IMAD.WIDE.U32 R2, R0, 0x8, R2 ;  /* 0x0000000800027825 */ /* 0x002fe200078e0002 */
[----:B0-----:R-:W-:-:S07]  /*04d0*/  DADD R4, R4, R6 ;  /* 0x0000000004047229 */ /* 0x001fce0000000006 */
[----:B------:R-:W-:Y:S01]  /*04e0*/  STG.E.64 desc[UR6][R2.64], R4 ;  /* 0x0000000402007986 */ /* 0x000fe2000c101b06 */
[----:B------:R-:W-:Y:S05]  /*04f0*/  EXIT ;  /* 0x000000000000794d */ /* 0x000fea0003800000 */
.L_x_6:
        /* <DEDUP_REMOVED lines=16> */
.L_x_9:


//--------------------- .nv.shared.reserved.0     --------------------------
	.section	.nv.shared.reserved.0,"aw",@nobits
	.weak		__nv_reservedSMEM_offset_0_alias
	.size		__nv_reservedSMEM_offset_0_alias, 0, 64
	.other		__nv_reservedSMEM_offset_0_alias,@"STO_CUDA_RESERVED_SHARED STV_DEFAULT"
__nv_reservedSMEM_offset_0_alias:
	.zero		0
	.zero		64


//--------------------- .nv.shared._Z17reduction_kernel2PdPKdl --------------------------
	.section	.nv.shared._Z17reduction_kernel2PdPKdl,"aw",@nobits
	.sectionflags	@""
	.align	8
.nv.shared._Z17reduction_kernel2PdPKdl:
	.zero		9216


//--------------------- .nv.constant0._Z6updatePdS_S_PKdi --------------------------
	.section	.nv.constant0._Z6updatePdS_S_PKdi,"a",@progbits
	.sectionflags	@""
	.align	4
.nv.constant0._Z6updatePdS_S_PKdi:
	.zero		932


//--------------------- .nv.constant0._Z17reduction_kernel2PdPKdl --------------------------
	.section	.nv.constant0._Z17reduction_kernel2PdPKdl,"a",@progbits
	.sectionflags	@""
	.align	4
.nv.constant0._Z17reduction_kernel2PdPKdl:
	.zero		920


//--------------------- SYMBOLS --------------------------

	.type		.nv.reservedSmem.offset0,@object
	.size		.nv.reservedSmem.offset0,0x4
	.type		.nv.reservedSmem.cap,@object
	.size		.nv.reservedSmem.cap,0x4
